	.headerflags	@"EF_CUDA_TEXMODE_UNIFIED EF_CUDA_64BIT_ADDRESS EF_CUDA_ACCELERATORS EF_CUDA_SM90 EF_CUDA_VIRTUAL_SM(EF_CUDA_SM90)"
	.elftype	@"ET_EXEC"


//--------------------- .nv.info                  --------------------------
	.section	.nv.info,"",@"SHT_CUDA_INFO"
	.align	4


	//----- nvinfo : EIATTR_REGCOUNT
	.align		4
        /*0000*/ 	.byte	0x04, 0x2f
        /*0002*/ 	.short	(.L_2 - .L_1)
	.align		4
.L_1:
        /*0004*/ 	.word	index@(triton_poi_fused_add_native_group_norm_relu_31)
        /*0008*/ 	.word	0x00000016


	//----- nvinfo : EIATTR_MIN_STACK_SIZE
	.align		4
.L_2:
        /*000c*/ 	.byte	0x04, 0x12
        /*000e*/ 	.short	(.L_4 - .L_3)
	.align		4
.L_3:
        /*0010*/ 	.word	index@(triton_poi_fused_add_native_group_norm_relu_31)
        /*0014*/ 	.word	0x00000000


	//----- nvinfo : EIATTR_FRAME_SIZE
	.align		4
.L_4:
        /*0018*/ 	.byte	0x04, 0x11
        /*001a*/ 	.short	(.L_6 - .L_5)
	.align		4
.L_5:
        /*001c*/ 	.word	index@(triton_poi_fused_add_native_group_norm_relu_31)
        /*0020*/ 	.word	0x00000000


	//----- nvinfo : EIATTR_MIN_STACK_SIZE
	.align		4
.L_6:
        /*0024*/ 	.byte	0x04, 0x12
        /*0026*/ 	.short	(.L_8 - .L_7)
	.align		4
.L_7:
        /*0028*/ 	.word	index@(triton_poi_fused_add_native_group_norm_relu_31)
        /*002c*/ 	.word	0x00000000
.L_8:


//--------------------- .nv.info.triton_poi_fused_add_native_group_norm_relu_31 --------------------------
	.section	.nv.info.triton_poi_fused_add_native_group_norm_relu_31,"",@"SHT_CUDA_INFO"
	.sectionflags	@""
	.align	4


	//----- nvinfo : EIATTR_CUDA_API_VERSION
	.align		4
        /*0000*/ 	.byte	0x04, 0x37
        /*0002*/ 	.short	(.L_10 - .L_9)
.L_9:
        /*0004*/ 	.word	0x0000007c


	//----- nvinfo : EIATTR_KPARAM_INFO
	.align		4
.L_10:
        /*0008*/ 	.byte	0x04, 0x17
        /*000a*/ 	.short	(.L_12 - .L_11)
.L_11:
        /*000c*/ 	.word	0x00000000
        /*0010*/ 	.short	0x0007
        /*0012*/ 	.short	0x0038
        /*0014*/ 	.byte	0x00, 0xf0, 0x11, 0x00


	//----- nvinfo : EIATTR_KPARAM_INFO
	.align		4
.L_12:
        /*0018*/ 	.byte	0x04, 0x17
        /*001a*/ 	.short	(.L_14 - .L_13)
.L_13:
        /*001c*/ 	.word	0x00000000
        /*0020*/ 	.short	0x0006
        /*0022*/ 	.short	0x0030
        /*0024*/ 	.byte	0x00, 0xf4, 0x21, 0x00


	//----- nvinfo : EIATTR_KPARAM_INFO
	.align		4
.L_14:
        /*0028*/ 	.byte	0x04, 0x17
        /*002a*/ 	.short	(.L_16 - .L_15)
.L_15:
        /*002c*/ 	.word	0x00000000
        /*0030*/ 	.short	0x0005
        /*0032*/ 	.short	0x0028
        /*0034*/ 	.byte	0x00, 0xf4, 0x21, 0x00


	//----- nvinfo : EIATTR_KPARAM_INFO
	.align		4
.L_16:
        /*0038*/ 	.byte	0x04, 0x17
        /*003a*/ 	.short	(.L_18 - .L_17)
.L_17:
        /*003c*/ 	.word	0x00000000
        /*0040*/ 	.short	0x0004
        /*0042*/ 	.short	0x0020
        /*0044*/ 	.byte	0x00, 0xf4, 0x21, 0x00


	//----- nvinfo : EIATTR_KPARAM_INFO
	.align		4
.L_18:
        /*0048*/ 	.byte	0x04, 0x17
        /*004a*/ 	.short	(.L_20 - .L_19)
.L_19:
        /*004c*/ 	.word	0x00000000
        /*0050*/ 	.short	0x0003
        /*0052*/ 	.short	0x0018
        /*0054*/ 	.byte	0x00, 0xf4, 0x21, 0x00


	//----- nvinfo : EIATTR_KPARAM_INFO
	.align		4
.L_20:
        /*0058*/ 	.byte	0x04, 0x17
        /*005a*/ 	.short	(.L_22 - .L_21)
.L_21:
        /*005c*/ 	.word	0x00000000
        /*0060*/ 	.short	0x0002
        /*0062*/ 	.short	0x0010
        /*0064*/ 	.byte	0x00, 0xf4, 0x21, 0x00


	//----- nvinfo : EIATTR_KPARAM_INFO
	.align		4
.L_22:
        /*0068*/ 	.byte	0x04, 0x17
        /*006a*/ 	.short	(.L_24 - .L_23)
.L_23:
        /*006c*/ 	.word	0x00000000
        /*0070*/ 	.short	0x0001
        /*0072*/ 	.short	0x0008
        /*0074*/ 	.byte	0x00, 0xf4, 0x21, 0x00


	//----- nvinfo : EIATTR_KPARAM_INFO
	.align		4
.L_24:
        /*0078*/ 	.byte	0x04, 0x17
        /*007a*/ 	.short	(.L_26 - .L_25)
.L_25:
        /*007c*/ 	.word	0x00000000
        /*0080*/ 	.short	0x0000
        /*0082*/ 	.short	0x0000
        /*0084*/ 	.byte	0x00, 0xf4, 0x21, 0x00


	//----- nvinfo : EIATTR_SPARSE_MMA_MASK
	.align		4
.L_26:
        /*0088*/ 	.byte	0x03, 0x50
        /*008a*/ 	.short	0x0000


	//----- nvinfo : EIATTR_MAXREG_COUNT
	.align		4
        /*008c*/ 	.byte	0x03, 0x1b
        /*008e*/ 	.short	0x00ff


	//----- nvinfo : EIATTR_EXIT_INSTR_OFFSETS
	.align		4
        /*0090*/ 	.byte	0x04, 0x1c
        /*0092*/ 	.short	(.L_28 - .L_27)


	//   ....[0]....
.L_27:
        /*0094*/ 	.word	0x000003a0


	//----- nvinfo : EIATTR_REQNTID
	.align		4
.L_28:
        /*0098*/ 	.byte	0x04, 0x10
        /*009a*/ 	.short	(.L_30 - .L_29)
.L_29:
        /*009c*/ 	.word	0x00000080
        /*00a0*/ 	.word	0x00000001
        /*00a4*/ 	.word	0x00000001


	//----- nvinfo : EIATTR_CBANK_PARAM_SIZE
	.align		4
.L_30:
        /*00a8*/ 	.byte	0x03, 0x19
        /*00aa*/ 	.short	0x003c


	//----- nvinfo : EIATTR_PARAM_CBANK
	.align		4
        /*00ac*/ 	.byte	0x04, 0x0a
        /*00ae*/ 	.short	(.L_32 - .L_31)
	.align		4
.L_31:
        /*00b0*/ 	.word	index@(.nv.constant0.triton_poi_fused_add_native_group_norm_relu_31)
        /*00b4*/ 	.short	0x0210
        /*00b6*/ 	.short	0x003c


	//----- nvinfo : EIATTR_SW_WAR
	.align		4
.L_32:
        /*00b8*/ 	.byte	0x04, 0x36
        /*00ba*/ 	.short	(.L_34 - .L_33)
.L_33:
        /*00bc*/ 	.word	0x00000008
.L_34:


//--------------------- .nv.callgraph             --------------------------
	.section	.nv.callgraph,"",@"SHT_CUDA_CALLGRAPH"
	.align	4
	.sectionentsize	8
	.align		4
        /*0000*/ 	.word	0x00000000
	.align		4
        /*0004*/ 	.word	0xffffffff
	.align		4
        /*0008*/ 	.word	0x00000000
	.align		4
        /*000c*/ 	.word	0xfffffffe
	.align		4
        /*0010*/ 	.word	0x00000000
	.align		4
        /*0014*/ 	.word	0xfffffffd
	.align		4
        /*0018*/ 	.word	0x00000000
	.align		4
        /*001c*/ 	.word	0xfffffffc


//--------------------- .nv.constant4             --------------------------
	.section	.nv.constant4,"a",@progbits
	.align	8
	.align		8
.nv.constant4:
        /*0000*/ 	.dword	_$_str


//--------------------- .text.triton_poi_fused_add_native_group_norm_relu_31 --------------------------
	.section	.text.triton_poi_fused_add_native_group_norm_relu_31,"ax",@progbits
	.align	128
        .global         triton_poi_fused_add_native_group_norm_relu_31
        .type           triton_poi_fused_add_native_group_norm_relu_31,@function
        .size           triton_poi_fused_add_native_group_norm_relu_31,(.L_x_1 - triton_poi_fused_add_native_group_norm_relu_31)
        .other          triton_poi_fused_add_native_group_norm_relu_31,@"STO_CUDA_ENTRY STV_DEFAULT"
triton_poi_fused_add_native_group_norm_relu_31:
.text.triton_poi_fused_add_native_group_norm_relu_31:
[----:B------:R-:W-:Y:S01]  /*0000*/  LDC R1, c[0x0][0x28] ;  /* 0x00000a00ff017b82 */ /* 0x000fe20000000800 */
[----:B------:R-:W1:Y:S07]  /*0010*/  S2R R0, SR_TID.X ;  /* 0x0000000000007919 */ /* 0x000e6e0000002100 */
[----:B------:R-:W2:Y:S01]  /*0020*/  LDC.64 R6, c[0x0][0x220] ;  /* 0x00008800ff067b82 */ /* 0x000ea20000000a00 */
[----:B------:R-:W-:Y:S01]  /*0030*/  ULDC.64 UR4, c[0x0][0x208] ;  /* 0x0000820000047ab9 */ /* 0x000fe20000000a00 */
[----:B------:R-:W3:Y:S06]  /*0040*/  S2R R5, SR_CTAID.X ;  /* 0x0000000000057919 */ /* 0x000eec0000002500 */
[----:B------:R-:W4:Y:S08]  /*0050*/  LDC.64 R12, c[0x0][0x218] ;  /* 0x00008600ff0c7b82 */ /* 0x000f300000000a00 */
[----:B------:R-:W5:Y:S08]  /*0060*/  LDC.64 R8, c[0x0][0x210] ;  /* 0x00008400ff087b82 */ /* 0x000f700000000a00 */
[----:B------:R-:W2:Y:S01]  /*0070*/  LDC.64 R10, c[0x0][0x228] ;  /* 0x00008a00ff0a7b82 */ /* 0x000ea20000000a00 */
[----:B-1----:R-:W-:Y:S01]  /*0080*/  IMAD.SHL.U32 R0, R0, 0x2, RZ ;  /* 0x0000000200007824 */ /* 0x002fe200078e00ff */
[----:B---3--:R-:W-:-:S04]  /*0090*/  SHF.R.S32.HI R3, RZ, 0x17, R5 ;  /* 0x00000017ff037819 */ /* 0x008fc80000011405 */
[----:B------:R-:W-:Y:S02]  /*00a0*/  LOP3.LUT R0, R0, 0xfe, RZ, 0xc0, !PT ;  /* 0x000000fe00007812 */ /* 0x000fe400078ec0ff */
[----:B------:R-:W-:Y:S02]  /*00b0*/  SGXT R3, R3, 0x1 ;  /* 0x000000010303781a */ /* 0x000fe40000000200 */
[----:B------:R-:W-:-:S04]  /*00c0*/  LEA R0, R5, R0, 0x8 ;  /* 0x0000000005007211 */ /* 0x000fc800078e40ff */
[CC--:B------:R-:W-:Y:S02]  /*00d0*/  LEA.HI R2, R3.reuse, R0.reuse, RZ, 0xa ;  /* 0x0000000003027211 */ /* 0x0c0fe400078f50ff */
[----:B------:R-:W-:Y:S02]  /*00e0*/  LEA.HI R3, R3, R0, RZ, 0xe ;  /* 0x0000000003037211 */ /* 0x000fe400078f70ff */
[----:B------:R-:W-:Y:S02]  /*00f0*/  LOP3.LUT R5, R2, 0xfffffc00, RZ, 0xc0, !PT ;  /* 0xfffffc0002057812 */ /* 0x000fe400078ec0ff */
[----:B------:R-:W-:-:S03]  /*0100*/  SHF.R.S32.HI R3, RZ, 0xe, R3 ;  /* 0x0000000eff037819 */ /* 0x000fc60000011403 */
[----:B------:R-:W-:-:S05]  /*0110*/  IMAD.IADD R5, R0, 0x1, -R5 ;  /* 0x0000000100057824 */ /* 0x000fca00078e0a05 */
[----:B------:R-:W-:-:S04]  /*0120*/  PRMT R2, R5, 0x9910, RZ ;  /* 0x0000991005027816 */ /* 0x000fc800000000ff */
[----:B------:R-:W-:-:S04]  /*0130*/  SHF.R.S32.HI R2, RZ, 0xf, R2 ;  /* 0x0000000fff027819 */ /* 0x000fc80000011402 */
[----:B------:R-:W-:-:S04]  /*0140*/  LOP3.LUT R2, R2, 0xffff, RZ, 0xc0, !PT ;  /* 0x0000ffff02027812 */ /* 0x000fc800078ec0ff */
[----:B------:R-:W-:-:S04]  /*0150*/  LEA.HI R2, R2, R5, RZ, 0x15 ;  /* 0x0000000502027211 */ /* 0x000fc800078fa8ff */
[----:B------:R-:W-:-:S04]  /*0160*/  PRMT R2, R2, 0x9910, RZ ;  /* 0x0000991002027816 */ /* 0x000fc800000000ff */
[----:B------:R-:W-:-:S04]  /*0170*/  SHF.R.S32.HI R2, RZ, 0x5, R2 ;  /* 0x00000005ff027819 */ /* 0x000fc80000011402 */
[----:B------:R-:W-:-:S04]  /*0180*/  PRMT R2, R2, 0x9910, RZ ;  /* 0x0000991002027816 */ /* 0x000fc800000000ff */
[----:B------:R-:W-:Y:S02]  /*0190*/  LEA R17, R3, R2, 0x5 ;  /* 0x0000000203117211 */ /* 0x000fe400078e28ff */
[----:B------:R-:W1:Y:S03]  /*01a0*/  LDC.64 R2, c[0x0][0x230] ;  /* 0x00008c00ff027b82 */ /* 0x000e660000000a00 */
[----:B--2---:R-:W-:-:S05]  /*01b0*/  IMAD.WIDE R14, R17, 0x4, R6 ;  /* 0x00000004110e7825 */ /* 0x004fca00078e0206 */
[----:B------:R-:W2:Y:S01]  /*01c0*/  LDC.64 R6, c[0x0][0x238] ;  /* 0x00008e00ff067b82 */ /* 0x000ea20000000a00 */
[----:B------:R-:W3:Y:S01]  /*01d0*/  LDG.E.EL R4, desc[UR4][R14.64] ;  /* 0x000000040e047981 */ /* 0x000ee2000c2e1900 */
[----:B----4-:R-:W-:-:S04]  /*01e0*/  IMAD.WIDE R12, R17, 0x4, R12 ;  /* 0x00000004110c7825 */ /* 0x010fc800078e020c */
[----:B-----5:R-:W-:Y:S02]  /*01f0*/  IMAD.WIDE R8, R0, 0x4, R8 ;  /* 0x0000000400087825 */ /* 0x020fe400078e0208 */
[----:B------:R-:W4:Y:S04]  /*0200*/  LDG.E.EL R12, desc[UR4][R12.64] ;  /* 0x000000040c0c7981 */ /* 0x000f28000c2e1900 */
[----:B------:R-:W4:Y:S01]  /*0210*/  LDG.E.64 R8, desc[UR4][R8.64] ;  /* 0x0000000408087981 */ /* 0x000f22000c1e1b00 */
[----:B0-----:R-:W-:-:S04]  /*0220*/  IMAD.WIDE R16, R5, 0x4, R10 ;  /* 0x0000000405107825 */ /* 0x001fc800078e020a */
[----:B-1----:R-:W-:Y:S02]  /*0230*/  IMAD.WIDE R18, R5, 0x4, R2 ;  /* 0x0000000405127825 */ /* 0x002fe400078e0202 */
[----:B------:R-:W5:Y:S02]  /*0240*/  LDG.E.EL.64 R2, desc[UR4][R16.64] ;  /* 0x0000000410027981 */ /* 0x000f64000c2e1b00 */
[----:B--2---:R-:W-:Y:S02]  /*0250*/  IMAD.WIDE R10, R0, 0x4, R6 ;  /* 0x00000004000a7825 */ /* 0x004fe400078e0206 */
[----:B------:R-:W5:Y:S04]  /*0260*/  LDG.E.EL.64 R6, desc[UR4][R18.64] ;  /* 0x0000000412067981 */ /* 0x000f68000c2e1b00 */
[----:B------:R-:W2:Y:S01]  /*0270*/  LDG.E.64 R10, desc[UR4][R10.64] ;  /* 0x000000040a0a7981 */ /* 0x000ea2000c1e1b00 */
[----:B------:R-:W-:-:S04]  /*0280*/  IMAD.MOV.U32 R5, RZ, RZ, 0x3b000000 ;  /* 0x3b000000ff057424 */ /* 0x000fc800078e00ff */
[----:B---3--:R-:W-:Y:S02]  /*0290*/  FFMA R14, R4, R5, 9.9999997473787516356e-06 ;  /* 0x3727c5ac040e7423 */ /* 0x008fe40000000005 */
[----:B------:R-:W0:Y:S04]  /*02a0*/  LDC.64 R4, c[0x0][0x240] ;  /* 0x00009000ff047b82 */ /* 0x000e280000000a00 */
[----:B------:R-:W1:Y:S01]  /*02b0*/  MUFU.RSQ R14, R14 ;  /* 0x0000000e000e7308 */ /* 0x000e620000001400 */
[--C-:B----4-:R-:W-:Y:S01]  /*02c0*/  FADD R9, R9, -R12.reuse ;  /* 0x8000000c09097221 */ /* 0x110fe20000000000 */
[----:B------:R-:W-:-:S03]  /*02d0*/  FADD R13, R8, -R12 ;  /* 0x8000000c080d7221 */ /* 0x000fc60000000000 */
[C---:B-1----:R-:W-:Y:S01]  /*02e0*/  FMUL R8, R14.reuse, R9 ;  /* 0x000000090e087220 */ /* 0x042fe20000400000 */
[----:B------:R-:W-:-:S03]  /*02f0*/  FMUL R13, R14, R13 ;  /* 0x0000000d0e0d7220 */ /* 0x000fc60000400000 */
[----:B-----5:R-:W-:Y:S01]  /*0300*/  FFMA R8, R3, R8, R7 ;  /* 0x0000000803087223 */ /* 0x020fe20000000007 */
[----:B------:R-:W-:-:S04]  /*0310*/  FFMA R13, R2, R13, R6 ;  /* 0x0000000d020d7223 */ /* 0x000fc80000000006 */
[----:B--2---:R-:W-:Y:S01]  /*0320*/  FSETP.GEU.AND P1, PT, R8, -R11, PT ;  /* 0x8000000b0800720b */ /* 0x004fe20003f2e000 */
[----:B------:R-:W-:Y:S01]  /*0330*/  FADD R8, R11, R8 ;  /* 0x000000080b087221 */ /* 0x000fe20000000000 */
[----:B------:R-:W-:Y:S01]  /*0340*/  FADD R2, R10, R13 ;  /* 0x0000000d0a027221 */ /* 0x000fe20000000000 */
[----:B------:R-:W-:Y:S01]  /*0350*/  FSETP.GEU.AND P0, PT, R13, -R10, PT ;  /* 0x8000000a0d00720b */ /* 0x000fe20003f0e000 */
[----:B0-----:R-:W-:Y:S02]  /*0360*/  IMAD.WIDE R4, R0, 0x4, R4 ;  /* 0x0000000400047825 */ /* 0x001fe400078e0204 */
[----:B------:R-:W-:Y:S02]  /*0370*/  FSEL R3, R8, RZ, P1 ;  /* 0x000000ff08037208 */ /* 0x000fe40000800000 */
[----:B------:R-:W-:-:S05]  /*0380*/  FSEL R2, R2, RZ, P0 ;  /* 0x000000ff02027208 */ /* 0x000fca0000000000 */
[----:B------:R-:W-:Y:S01]  /*0390*/  STG.E.64 desc[UR4][R4.64], R2 ;  /* 0x0000000204007986 */ /* 0x000fe2000c101b04 */
[----:B------:R-:W-:Y:S05]  /*03a0*/  EXIT ;  /* 0x000000000000794d */ /* 0x000fea0003800000 */
.L_x_0:
[----:B------:R-:W-:-:S00]  /*03b0*/  BRA `(.L_x_0) ;  /* 0xfffffffc00fc7947 */ /* 0x000fc0000383ffff */
[----:B------:R-:W-:-:S00]  /*03c0*/  NOP ;  /* 0x0000000000007918 */ /* 0x000fc00000000000 */
        /* <DEDUP_REMOVED lines=11> */
.L_x_1:


//--------------------- .nv.global.init           --------------------------
	.section	.nv.global.init,"aw",@progbits
.nv.global.init:
	.type		_$_str,@object
	.size		_$_str,(.L_0 - _$_str)
_$_str:
        /*0000*/ 	.byte	0x5f, 0x5f, 0x43, 0x55, 0x44, 0x41, 0x5f, 0x46, 0x54, 0x5a, 0x00
.L_0:


//--------------------- .nv.constant0.triton_poi_fused_add_native_group_norm_relu_31 --------------------------
	.section	.nv.constant0.triton_poi_fused_add_native_group_norm_relu_31,"a",@progbits
	.sectionflags	@""
	.align	4
.nv.constant0.triton_poi_fused_add_native_group_norm_relu_31:
	.zero		588
